//
// Generated by NVIDIA NVVM Compiler
//
// Compiler Build ID: CL-36424714
// Cuda compilation tools, release 13.0, V13.0.88
// Based on NVVM 20.0.0
//

.version 9.0
.target sm_100
.address_size 64

	// .globl	_Z7isPrimePdy

.visible .entry _Z7isPrimePdy(
	.param .u64 .ptr .align 1 _Z7isPrimePdy_param_0,
	.param .u64 _Z7isPrimePdy_param_1
)
{
	.reg .pred 	%p<10>;
	.reg .b32 	%r<11>;
	.reg .b64 	%rd<19>;
	.reg .b64 	%fd<9>;

	ld.param.u64 	%rd8, [_Z7isPrimePdy_param_0];
	ld.param.u64 	%rd9, [_Z7isPrimePdy_param_1];
	mov.u32 	%r1, %ctaid.x;
	mov.u32 	%r2, %ntid.x;
	mov.u32 	%r3, %tid.x;
	mad.lo.s32 	%r4, %r1, %r2, %r3;
	cvt.s64.s32 	%rd1, %r4;
	setp.le.u64 	%p1, %rd9, %rd1;
	mov.f64 	%fd6, 0d0000000000000000;
	@%p1 bra 	$L__BB0_10;
	cvt.u32.u64 	%r5, %rd1;
	add.s32 	%r6, %r5, -1;
	setp.lt.u32 	%p2, %r6, 2;
	and.b64  	%rd10, %rd1, 1;
	setp.eq.b64 	%p3, %rd10, 1;
	not.pred 	%p4, %p3;
	or.pred  	%p5, %p2, %p4;
	mov.f64 	%fd7, 0d3FF0000000000000;
	mov.f64 	%fd8, %fd6;
	@%p5 bra 	$L__BB0_9;
	setp.lt.u32 	%p6, %r5, 8;
	mov.f64 	%fd8, %fd7;
	@%p6 bra 	$L__BB0_9;
	shr.u64 	%rd2, %rd1, 1;
	mov.b64 	%rd17, 3;
	bra.uni 	$L__BB0_5;
$L__BB0_4:
	add.s64 	%rd17, %rd17, 2;
	setp.ge.u64 	%p9, %rd17, %rd2;
	mov.f64 	%fd8, %fd7;
	@%p9 bra 	$L__BB0_9;
$L__BB0_5:
	or.b64  	%rd12, %rd1, %rd17;
	and.b64  	%rd13, %rd12, -4294967296;
	setp.ne.s64 	%p7, %rd13, 0;
	@%p7 bra 	$L__BB0_7;
	cvt.u32.u64 	%r8, %rd17;
	rem.u32 	%r10, %r5, %r8;
	cvt.u64.u32 	%rd18, %r10;
	bra.uni 	$L__BB0_8;
$L__BB0_7:
	rem.u64 	%rd18, %rd1, %rd17;
$L__BB0_8:
	setp.ne.s64 	%p8, %rd18, 0;
	mov.f64 	%fd8, %fd6;
	@%p8 bra 	$L__BB0_4;
$L__BB0_9:
	cvta.to.global.u64 	%rd14, %rd8;
	shl.b64 	%rd15, %rd1, 3;
	add.s64 	%rd16, %rd14, %rd15;
	st.global.f64 	[%rd16], %fd8;
$L__BB0_10:
	ret;

}


// ===== COMPILED SASS (sm_100) =====

	.target	sm_100

	.elftype	@"ET_EXEC"


//--------------------- .note.nv.tkinfo           --------------------------
	.section	.note.nv.tkinfo,"",@"SHT_NOTE"
	.sectionflags	@"SHF_NOTE_NV_TKINFO"
	.tkinfo
        /*0018*/ 	.word	0x00000002
        /*0030*/ 	.string	""
        /*0030*/ 	.string	"ptxas"
        /*0030*/ 	.string	"Cuda compilation tools, release 13.0, V13.0.88"
        /*0030*/ 	.string	"Build cuda_13.0.r13.0/compiler.36424714_0"
        /*0030*/ 	.string	"-arch sm_100 -m 64 "



//--------------------- .note.nv.cuinfo           --------------------------
	.section	.note.nv.cuinfo,"",@"SHT_NOTE"
	.sectionflags	@"SHF_NOTE_NV_CUINFO"
        /*0018*/ 	.short	0x0002
        /*001a*/ 	.short	0x0064
        /*001c*/ 	.short	0x0082
	.zero		2


//--------------------- .nv.info                  --------------------------
	.section	.nv.info,"",@"SHT_CUDA_INFO"
	.align	4


	//----- nvinfo : EIATTR_REGCOUNT
	.align		4
        /*0000*/ 	.byte	0x04, 0x2f
        /*0002*/ 	.short	(.L_1 - .L_0)
	.align		4
.L_0:
        /*0004*/ 	.word	index@(_Z7isPrimePdy)
        /*0008*/ 	.word	0x00000014


	//----- nvinfo : EIATTR_FRAME_SIZE
	.align		4
.L_1:
        /*000c*/ 	.byte	0x04, 0x11
        /*000e*/ 	.short	(.L_3 - .L_2)
	.align		4
.L_2:
        /*0010*/ 	.word	index@($__internal_0_$__cuda_sm20_rem_u64)
        /*0014*/ 	.word	0x00000000


	//----- nvinfo : EIATTR_FRAME_SIZE
	.align		4
.L_3:
        /*0018*/ 	.byte	0x04, 0x11
        /*001a*/ 	.short	(.L_5 - .L_4)
	.align		4
.L_4:
        /*001c*/ 	.word	index@(_Z7isPrimePdy)
        /*0020*/ 	.word	0x00000000


	//----- nvinfo : EIATTR_MIN_STACK_SIZE
	.align		4
.L_5:
        /*0024*/ 	.byte	0x04, 0x12
        /*0026*/ 	.short	(.L_7 - .L_6)
	.align		4
.L_6:
        /*0028*/ 	.word	index@(_Z7isPrimePdy)
        /*002c*/ 	.word	0x00000000
.L_7:


//--------------------- .nv.compat                --------------------------
	.section	.nv.compat,"",@"SHT_CUDA_COMPAT_INFO"
	.align	4
        /*0000*/ 	.byte	0x02, 0x09, 0x00, 0x00, 0x02, 0x02, 0x01, 0x00, 0x02, 0x05, 0x05, 0x00, 0x03, 0x07, 0x01, 0x01
        /*0010*/ 	.byte	0x02, 0x03, 0x00, 0x00, 0x02, 0x06, 0x01, 0x00, 0x04, 0x0b, 0x08, 0x00, 0x09, 0x00, 0x00, 0x00
        /*0020*/ 	.byte	0x00, 0x00, 0x00, 0x00


//--------------------- .nv.info._Z7isPrimePdy    --------------------------
	.section	.nv.info._Z7isPrimePdy,"",@"SHT_CUDA_INFO"
	.sectionflags	@""
	.align	4


	//----- nvinfo : EIATTR_CUDA_API_VERSION
	.align		4
        /*0000*/ 	.byte	0x04, 0x37
        /*0002*/ 	.short	(.L_9 - .L_8)
.L_8:
        /*0004*/ 	.word	0x00000082


	//----- nvinfo : EIATTR_KPARAM_INFO
	.align		4
.L_9:
        /*0008*/ 	.byte	0x04, 0x17
        /*000a*/ 	.short	(.L_11 - .L_10)
.L_10:
        /*000c*/ 	.word	0x00000000
        /*0010*/ 	.short	0x0001
        /*0012*/ 	.short	0x0008
        /*0014*/ 	.byte	0x00, 0xf0, 0x21, 0x00


	//----- nvinfo : EIATTR_KPARAM_INFO
	.align		4
.L_11:
        /*0018*/ 	.byte	0x04, 0x17
        /*001a*/ 	.short	(.L_13 - .L_12)
.L_12:
        /*001c*/ 	.word	0x00000000
        /*0020*/ 	.short	0x0000
        /*0022*/ 	.short	0x0000
        /*0024*/ 	.byte	0x00, 0xf5, 0x21, 0x00


	//----- nvinfo : EIATTR_SPARSE_MMA_MASK
	.align		4
.L_13:
        /*0028*/ 	.byte	0x03, 0x50
        /*002a*/ 	.short	0x0000


	//----- nvinfo : EIATTR_MAXREG_COUNT
	.align		4
        /*002c*/ 	.byte	0x03, 0x1b
        /*002e*/ 	.short	0x00ff


	//----- nvinfo : EIATTR_MERCURY_ISA_VERSION
	.align		4
        /*0030*/ 	.byte	0x03, 0x5f
        /*0032*/ 	.short	0x0101


	//----- nvinfo : EIATTR_VRC_CTA_INIT_COUNT
	.align		4
        /*0034*/ 	.byte	0x02, 0x4a
	.zero		1
	.zero		1


	//----- nvinfo : EIATTR_EXIT_INSTR_OFFSETS
	.align		4
        /*0038*/ 	.byte	0x04, 0x1c
        /*003a*/ 	.short	(.L_15 - .L_14)


	//   ....[0]....
.L_14:
        /*003c*/ 	.word	0x00000090


	//   ....[1]....
        /*0040*/ 	.word	0x00000460


	//----- nvinfo : EIATTR_CRS_STACK_SIZE
	.align		4
.L_15:
        /*0044*/ 	.byte	0x04, 0x1e
        /*0046*/ 	.short	(.L_17 - .L_16)
.L_16:
        /*0048*/ 	.word	0x00000000


	//----- nvinfo : EIATTR_CBANK_PARAM_SIZE
	.align		4
.L_17:
        /*004c*/ 	.byte	0x03, 0x19
        /*004e*/ 	.short	0x0010


	//----- nvinfo : EIATTR_PARAM_CBANK
	.align		4
        /*0050*/ 	.byte	0x04, 0x0a
        /*0052*/ 	.short	(.L_19 - .L_18)
	.align		4
.L_18:
        /*0054*/ 	.word	index@(.nv.constant0._Z7isPrimePdy)
        /*0058*/ 	.short	0x0380
        /*005a*/ 	.short	0x0010


	//----- nvinfo : EIATTR_SW_WAR
	.align		4
.L_19:
        /*005c*/ 	.byte	0x04, 0x36
        /*005e*/ 	.short	(.L_21 - .L_20)
.L_20:
        /*0060*/ 	.word	0x00000008
.L_21:


//--------------------- .nv.callgraph             --------------------------
	.section	.nv.callgraph,"",@"SHT_CUDA_CALLGRAPH"
	.align	4
	.sectionentsize	8
	.align		4
        /*0000*/ 	.word	0x00000000
	.align		4
        /*0004*/ 	.word	0xffffffff
	.align		4
        /*0008*/ 	.word	0x00000000
	.align		4
        /*000c*/ 	.word	0xfffffffe
	.align		4
        /*0010*/ 	.word	0x00000000
	.align		4
        /*0014*/ 	.word	0xfffffffd
	.align		4
        /*0018*/ 	.word	0x00000000
	.align		4
        /*001c*/ 	.word	0xfffffffc


//--------------------- .text._Z7isPrimePdy       --------------------------
	.section	.text._Z7isPrimePdy,"ax",@progbits
	.align	128
        .global         _Z7isPrimePdy
        .type           _Z7isPrimePdy,@function
        .size           _Z7isPrimePdy,(.L_x_7 - _Z7isPrimePdy)
        .other          _Z7isPrimePdy,@"STO_CUDA_ENTRY STV_DEFAULT"
_Z7isPrimePdy:
.text._Z7isPrimePdy:
[----:B------:R-:W-:Y:S01]  /*0000*/  LDC R1, c[0x0][0x37c] ;  /* 0x0000df00ff017b82 */ /* 0x000fe20000000800 */
[----:B------:R-:W0:Y:S07]  /*0010*/  S2R R3, SR_TID.X ;  /* 0x0000000000037919 */ /* 0x000e2e0000002100 */
[----:B------:R-:W0:Y:S01]  /*0020*/  S2UR UR4, SR_CTAID.X ;  /* 0x00000000000479c3 */ /* 0x000e220000002500 */
[----:B------:R-:W1:Y:S07]  /*0030*/  LDCU.64 UR6, c[0x0][0x388] ;  /* 0x00007100ff0677ac */ /* 0x000e6e0008000a00 */
[----:B------:R-:W0:Y:S02]  /*0040*/  LDC R0, c[0x0][0x360] ;  /* 0x0000d800ff007b82 */ /* 0x000e240000000800 */
[----:B0-----:R-:W-:-:S05]  /*0050*/  IMAD R0, R0, UR4, R3 ;  /* 0x0000000400007c24 */ /* 0x001fca000f8e0203 */
[----:B-1----:R-:W-:Y:S02]  /*0060*/  ISETP.GE.U32.AND P0, PT, R0, UR6, PT ;  /* 0x0000000600007c0c */ /* 0x002fe4000bf06070 */
[----:B------:R-:W-:-:S04]  /*0070*/  SHF.R.S32.HI R3, RZ, 0x1f, R0 ;  /* 0x0000001fff037819 */ /* 0x000fc80000011400 */
[----:B------:R-:W-:-:S13]  /*0080*/  ISETP.GE.U32.AND.EX P0, PT, R3, UR7, PT, P0 ;  /* 0x0000000703007c0c */ /* 0x000fda000bf06100 */
[----:B------:R-:W-:Y:S05]  /*0090*/  @P0 EXIT ;  /* 0x000000000000094d */ /* 0x000fea0003800000 */
[----:B------:R-:W-:Y:S01]  /*00a0*/  LOP3.LUT R2, R0, 0x1, RZ, 0xc0, !PT ;  /* 0x0000000100027812 */ /* 0x000fe200078ec0ff */
[----:B------:R-:W0:Y:S01]  /*00b0*/  LDCU.64 UR4, c[0x0][0x358] ;  /* 0x00006b00ff0477ac */ /* 0x000e220008000a00 */
[----:B------:R-:W-:Y:S01]  /*00c0*/  BSSY.RECONVERGENT B0, `(.L_x_0) ;  /* 0x0000035000007945 */ /* 0x000fe20003800200 */
[----:B------:R-:W-:Y:S02]  /*00d0*/  CS2R R8, SRZ ;  /* 0x0000000000087805 */ /* 0x000fe4000001ff00 */
[----:B------:R-:W-:Y:S01]  /*00e0*/  ISETP.NE.U32.AND P0, PT, R2, 0x1, PT ;  /* 0x000000010200780c */ /* 0x000fe20003f05070 */
[----:B------:R-:W-:-:S03]  /*00f0*/  VIADD R2, R0, 0xffffffff ;  /* 0xffffffff00027836 */ /* 0x000fc60000000000 */
[----:B------:R-:W-:-:S04]  /*0100*/  ISETP.NE.U32.AND.EX P0, PT, RZ, RZ, PT, P0 ;  /* 0x000000ffff00720c */ /* 0x000fc80003f05100 */
[----:B------:R-:W-:-:S13]  /*0110*/  ISETP.LT.U32.OR P0, PT, R2, 0x2, P0 ;  /* 0x000000020200780c */ /* 0x000fda0000701470 */
[----:B0-----:R-:W-:Y:S05]  /*0120*/  @P0 BRA `(.L_x_1) ;  /* 0x0000000000b80947 */ /* 0x001fea0003800000 */
[----:B------:R-:W-:Y:S01]  /*0130*/  ISETP.GE.U32.AND P0, PT, R0, 0x8, PT ;  /* 0x000000080000780c */ /* 0x000fe20003f06070 */
[----:B------:R-:W-:Y:S02]  /*0140*/  IMAD.MOV.U32 R8, RZ, RZ, 0x0 ;  /* 0x00000000ff087424 */ /* 0x000fe400078e00ff */
[----:B------:R-:W-:-:S10]  /*0150*/  IMAD.MOV.U32 R9, RZ, RZ, 0x3ff00000 ;  /* 0x3ff00000ff097424 */ /* 0x000fd400078e00ff */
[----:B------:R-:W-:Y:S05]  /*0160*/  @!P0 BRA `(.L_x_1) ;  /* 0x0000000000a88947 */ /* 0x000fea0003800000 */
[--C-:B------:R-:W-:Y:S01]  /*0170*/  SHF.R.U64 R2, R0, 0x1, R3.reuse ;  /* 0x0000000100027819 */ /* 0x100fe20000001203 */
[----:B------:R-:W-:Y:S01]  /*0180*/  IMAD.MOV.U32 R5, RZ, RZ, 0x3 ;  /* 0x00000003ff057424 */ /* 0x000fe200078e00ff */
[----:B------:R-:W-:Y:S01]  /*0190*/  SHF.R.U32.HI R4, RZ, 0x1, R3 ;  /* 0x00000001ff047819 */ /* 0x000fe20000011603 */
[----:B------:R-:W-:-:S07]  /*01a0*/  IMAD.MOV.U32 R6, RZ, RZ, RZ ;  /* 0x000000ffff067224 */ /* 0x000fce00078e00ff */
.L_x_5:
[----:B------:R-:W-:Y:S01]  /*01b0*/  LOP3.LUT R7, R3, R6, RZ, 0xfc, !PT ;  /* 0x0000000603077212 */ /* 0x000fe200078efcff */
[----:B------:R-:W-:Y:S03]  /*01c0*/  BSSY.RECONVERGENT B1, `(.L_x_2) ;  /* 0x000001b000017945 */ /* 0x000fe60003800200 */
[----:B------:R-:W-:-:S13]  /*01d0*/  ISETP.NE.U32.AND P0, PT, R7, RZ, PT ;  /* 0x000000ff0700720c */ /* 0x000fda0003f05070 */
[----:B------:R-:W-:Y:S05]  /*01e0*/  @P0 BRA `(.L_x_3) ;  /* 0x0000000000500947 */ /* 0x000fea0003800000 */
[----:B------:R-:W0:Y:S01]  /*01f0*/  I2F.U32.RP R7, R5 ;  /* 0x0000000500077306 */ /* 0x000e220000209000 */
[----:B------:R-:W-:-:S07]  /*0200*/  ISETP.NE.U32.AND P1, PT, R5, RZ, PT ;  /* 0x000000ff0500720c */ /* 0x000fce0003f25070 */
[----:B0-----:R-:W0:Y:S02]  /*0210*/  MUFU.RCP R7, R7 ;  /* 0x0000000700077308 */ /* 0x001e240000001000 */
[----:B0-----:R-:W-:-:S06]  /*0220*/  IADD3 R8, PT, PT, R7, 0xffffffe, RZ ;  /* 0x0ffffffe07087810 */ /* 0x001fcc0007ffe0ff */
[----:B------:R0:W1:Y:S02]  /*0230*/  F2I.FTZ.U32.TRUNC.NTZ R9, R8 ;  /* 0x0000000800097305 */ /* 0x000064000021f000 */
[----:B0-----:R-:W-:Y:S02]  /*0240*/  IMAD.MOV.U32 R8, RZ, RZ, RZ ;  /* 0x000000ffff087224 */ /* 0x001fe400078e00ff */
[----:B-1----:R-:W-:-:S04]  /*0250*/  IMAD.MOV R10, RZ, RZ, -R9 ;  /* 0x000000ffff0a7224 */ /* 0x002fc800078e0a09 */
[----:B------:R-:W-:-:S04]  /*0260*/  IMAD R11, R10, R5, RZ ;  /* 0x000000050a0b7224 */ /* 0x000fc800078e02ff */
[----:B------:R-:W-:-:S06]  /*0270*/  IMAD.HI.U32 R9, R9, R11, R8 ;  /* 0x0000000b09097227 */ /* 0x000fcc00078e0008 */
[----:B------:R-:W-:-:S04]  /*0280*/  IMAD.HI.U32 R9, R9, R0, RZ ;  /* 0x0000000009097227 */ /* 0x000fc800078e00ff */
[----:B------:R-:W-:-:S04]  /*0290*/  IMAD.MOV R9, RZ, RZ, -R9 ;  /* 0x000000ffff097224 */ /* 0x000fc800078e0a09 */
[----:B------:R-:W-:-:S05]  /*02a0*/  IMAD R10, R5, R9, R0 ;  /* 0x00000009050a7224 */ /* 0x000fca00078e0200 */
[----:B------:R-:W-:-:S13]  /*02b0*/  ISETP.GE.U32.AND P0, PT, R10, R5, PT ;  /* 0x000000050a00720c */ /* 0x000fda0003f06070 */
[----:B------:R-:W-:-:S05]  /*02c0*/  @P0 IMAD.IADD R10, R10, 0x1, -R5 ;  /* 0x000000010a0a0824 */ /* 0x000fca00078e0a05 */
[----:B------:R-:W-:-:S13]  /*02d0*/  ISETP.GE.U32.AND P0, PT, R10, R5, PT ;  /* 0x000000050a00720c */ /* 0x000fda0003f06070 */
[-C--:B------:R-:W-:Y:S02]  /*02e0*/  @P0 IADD3 R10, PT, PT, R10, -R5.reuse, RZ ;  /* 0x800000050a0a0210 */ /* 0x080fe40007ffe0ff */
[----:B------:R-:W-:-:S04]  /*02f0*/  @!P1 LOP3.LUT R10, RZ, R5, RZ, 0x33, !PT ;  /* 0x00000005ff0a9212 */ /* 0x000fc800078e33ff */
[----:B------:R-:W-:-:S04]  /*0300*/  ISETP.NE.U32.AND P0, PT, R10, RZ, PT ;  /* 0x000000ff0a00720c */ /* 0x000fc80003f05070 */
[----:B------:R-:W-:Y:S01]  /*0310*/  ISETP.NE.AND.EX P0, PT, RZ, RZ, PT, P0 ;  /* 0x000000ffff00720c */ /* 0x000fe20003f05300 */
[----:B------:R-:W-:-:S12]  /*0320*/  BRA `(.L_x_4) ;  /* 0x0000000000107947 */ /* 0x000fd80003800000 */
.L_x_3:
[----:B------:R-:W-:-:S07]  /*0330*/  MOV R8, 0x350 ;  /* 0x0000035000087802 */ /* 0x000fce0000000f00 */
[----:B------:R-:W-:Y:S05]  /*0340*/  CALL.REL.NOINC `($__internal_0_$__cuda_sm20_rem_u64) ;  /* 0x0000000000487944 */ /* 0x000fea0003c00000 */
[----:B------:R-:W-:-:S04]  /*0350*/  ISETP.NE.U32.AND P0, PT, R7, RZ, PT ;  /* 0x000000ff0700720c */ /* 0x000fc80003f05070 */
[----:B------:R-:W-:-:S13]  /*0360*/  ISETP.NE.AND.EX P0, PT, R10, RZ, PT, P0 ;  /* 0x000000ff0a00720c */ /* 0x000fda0003f05300 */
.L_x_4:
[----:B------:R-:W-:Y:S05]  /*0370*/  BSYNC.RECONVERGENT B1 ;  /* 0x0000000000017941 */ /* 0x000fea0003800200 */
.L_x_2:
[----:B------:R-:W-:Y:S01]  /*0380*/  CS2R R8, SRZ ;  /* 0x0000000000087805 */ /* 0x000fe2000001ff00 */
[----:B------:R-:W-:Y:S06]  /*0390*/  @!P0 BRA `(.L_x_1) ;  /* 0x00000000001c8947 */ /* 0x000fec0003800000 */
[----:B------:R-:W-:-:S05]  /*03a0*/  IADD3 R5, P0, PT, R5, 0x2, RZ ;  /* 0x0000000205057810 */ /* 0x000fca0007f1e0ff */
[----:B------:R-:W-:Y:S01]  /*03b0*/  IMAD.X R6, RZ, RZ, R6, P0 ;  /* 0x000000ffff067224 */ /* 0x000fe200000e0606 */
[----:B------:R-:W-:-:S04]  /*03c0*/  ISETP.GE.U32.AND P0, PT, R5, R2, PT ;  /* 0x000000020500720c */ /* 0x000fc80003f06070 */
[----:B------:R-:W-:-:S13]  /*03d0*/  ISETP.GE.U32.AND.EX P0, PT, R6, R4, PT, P0 ;  /* 0x000000040600720c */ /* 0x000fda0003f06100 */
[----:B------:R-:W-:Y:S05]  /*03e0*/  @!P0 BRA `(.L_x_5) ;  /* 0xfffffffc00708947 */ /* 0x000fea000383ffff */
[----:B------:R-:W-:Y:S02]  /*03f0*/  IMAD.MOV.U32 R8, RZ, RZ, 0x0 ;  /* 0x00000000ff087424 */ /* 0x000fe400078e00ff */
[----:B------:R-:W-:-:S07]  /*0400*/  IMAD.MOV.U32 R9, RZ, RZ, 0x3ff00000 ;  /* 0x3ff00000ff097424 */ /* 0x000fce00078e00ff */
.L_x_1:
[----:B------:R-:W-:Y:S05]  /*0410*/  BSYNC.RECONVERGENT B0 ;  /* 0x0000000000007941 */ /* 0x000fea0003800200 */
.L_x_0:
[----:B------:R-:W0:Y:S02]  /*0420*/  LDCU.64 UR6, c[0x0][0x380] ;  /* 0x00007000ff0677ac */ /* 0x000e240008000a00 */
[----:B0-----:R-:W-:-:S04]  /*0430*/  LEA R2, P0, R0, UR6, 0x3 ;  /* 0x0000000600027c11 */ /* 0x001fc8000f8018ff */
[----:B------:R-:W-:-:S05]  /*0440*/  LEA.HI.X R3, R0, UR7, R3, 0x3, P0 ;  /* 0x0000000700037c11 */ /* 0x000fca00080f1c03 */
[----:B------:R-:W-:Y:S01]  /*0450*/  STG.E.64 desc[UR4][R2.64], R8 ;  /* 0x0000000802007986 */ /* 0x000fe2000c101b04 */
[----:B------:R-:W-:Y:S05]  /*0460*/  EXIT ;  /* 0x000000000000794d */ /* 0x000fea0003800000 */
        .weak           $__internal_0_$__cuda_sm20_rem_u64
        .type           $__internal_0_$__cuda_sm20_rem_u64,@function
        .size           $__internal_0_$__cuda_sm20_rem_u64,(.L_x_7 - $__internal_0_$__cuda_sm20_rem_u64)
$__internal_0_$__cuda_sm20_rem_u64:
[----:B------:R-:W-:Y:S01]  /*0470*/  IMAD.MOV.U32 R14, RZ, RZ, R5 ;  /* 0x000000ffff0e7224 */ /* 0x000fe200078e0005 */
[----:B------:R-:W-:-:S04]  /*0480*/  MOV R15, R6 ;  /* 0x00000006000f7202 */ /* 0x000fc80000000f00 */
[----:B------:R-:W0:Y:S08]  /*0490*/  I2F.U64.RP R7, R14 ;  /* 0x0000000e00077312 */ /* 0x000e300000309000 */
[----:B0-----:R-:W0:Y:S02]  /*04a0*/  MUFU.RCP R7, R7 ;  /* 0x0000000700077308 */ /* 0x001e240000001000 */
[----:B0-----:R-:W-:-:S06]  /*04b0*/  VIADD R10, R7, 0x1ffffffe ;  /* 0x1ffffffe070a7836 */ /* 0x001fcc0000000000 */
[----:B------:R-:W0:Y:S02]  /*04c0*/  F2I.U64.TRUNC R10, R10 ;  /* 0x0000000a000a7311 */ /* 0x000e24000020d800 */
[----:B0-----:R-:W-:-:S04]  /*04d0*/  IMAD.WIDE.U32 R12, R10, R5, RZ ;  /* 0x000000050a0c7225 */ /* 0x001fc800078e00ff */
[C---:B------:R-:W-:Y:S01]  /*04e0*/  IMAD R9, R10.reuse, R6, R13 ;  /* 0x000000060a097224 */ /* 0x040fe200078e020d */
[----:B------:R-:W-:Y:S01]  /*04f0*/  IADD3 R17, P0, PT, RZ, -R12, RZ ;  /* 0x8000000cff117210 */ /* 0x000fe20007f1e0ff */
[----:B------:R-:W-:Y:S02]  /*0500*/  IMAD.MOV.U32 R13, RZ, RZ, R10 ;  /* 0x000000ffff0d7224 */ /* 0x000fe400078e000a */
[----:B------:R-:W-:Y:S02]  /*0510*/  IMAD R9, R11, R5, R9 ;  /* 0x000000050b097224 */ /* 0x000fe400078e0209 */
[----:B------:R-:W-:-:S04]  /*0520*/  IMAD.HI.U32 R12, R10, R17, RZ ;  /* 0x000000110a0c7227 */ /* 0x000fc800078e00ff */
[----:B------:R-:W-:-:S04]  /*0530*/  IMAD.X R9, RZ, RZ, ~R9, P0 ;  /* 0x000000ffff097224 */ /* 0x000fc800000e0e09 */
[----:B------:R-:W-:-:S04]  /*0540*/  IMAD.WIDE.U32 R12, P0, R10, R9, R12 ;  /* 0x000000090a0c7225 */ /* 0x000fc8000780000c */
[C---:B------:R-:W-:Y:S02]  /*0550*/  IMAD R15, R11.reuse, R9, RZ ;  /* 0x000000090b0f7224 */ /* 0x040fe400078e02ff */
[----:B------:R-:W-:-:S04]  /*0560*/  IMAD.HI.U32 R12, P1, R11, R17, R12 ;  /* 0x000000110b0c7227 */ /* 0x000fc8000782000c */
[----:B------:R-:W-:Y:S01]  /*0570*/  IMAD.HI.U32 R7, R11, R9, RZ ;  /* 0x000000090b077227 */ /* 0x000fe200078e00ff */
[----:B------:R-:W-:-:S03]  /*0580*/  IADD3 R13, P2, PT, R15, R12, RZ ;  /* 0x0000000c0f0d7210 */ /* 0x000fc60007f5e0ff */
[----:B------:R-:W-:Y:S02]  /*0590*/  IMAD.X R7, R7, 0x1, R11, P0 ;  /* 0x0000000107077824 */ /* 0x000fe400000e060b */
[----:B------:R-:W-:-:S03]  /*05a0*/  IMAD.WIDE.U32 R10, R13, R5, RZ ;  /* 0x000000050d0a7225 */ /* 0x000fc600078e00ff */
[----:B------:R-:W-:Y:S01]  /*05b0*/  IADD3.X R7, PT, PT, RZ, RZ, R7, P2, P1 ;  /* 0x000000ffff077210 */ /* 0x000fe200017e2407 */
[----:B------:R-:W-:Y:S01]  /*05c0*/  IMAD R12, R13, R6, R11 ;  /* 0x000000060d0c7224 */ /* 0x000fe200078e020b */
[----:B------:R-:W-:-:S03]  /*05d0*/  IADD3 R11, P0, PT, RZ, -R10, RZ ;  /* 0x8000000aff0b7210 */ /* 0x000fc60007f1e0ff */
[----:B------:R-:W-:Y:S02]  /*05e0*/  IMAD R9, R7, R5, R12 ;  /* 0x0000000507097224 */ /* 0x000fe400078e020c */
[----:B------:R-:W-:-:S03]  /*05f0*/  IMAD.HI.U32 R12, R13, R11, RZ ;  /* 0x0000000b0d0c7227 */ /* 0x000fc600078e00ff */
[----:B------:R-:W-:-:S05]  /*0600*/  IADD3.X R10, PT, PT, RZ, ~R9, RZ, P0, !PT ;  /* 0x80000009ff0a7210 */ /* 0x000fca00007fe4ff */
[----:B------:R-:W-:-:S04]  /*0610*/  IMAD.WIDE.U32 R12, P0, R13, R10, R12 ;  /* 0x0000000a0d0c7225 */ /* 0x000fc8000780000c */
[C---:B------:R-:W-:Y:S02]  /*0620*/  IMAD R14, R7.reuse, R10, RZ ;  /* 0x0000000a070e7224 */ /* 0x040fe400078e02ff */
[----:B------:R-:W-:-:S04]  /*0630*/  IMAD.HI.U32 R9, P1, R7, R11, R12 ;  /* 0x0000000b07097227 */ /* 0x000fc8000782000c */
[----:B------:R-:W-:Y:S01]  /*0640*/  IMAD.HI.U32 R10, R7, R10, RZ ;  /* 0x0000000a070a7227 */ /* 0x000fe200078e00ff */
[----:B------:R-:W-:-:S03]  /*0650*/  IADD3 R9, P2, PT, R14, R9, RZ ;  /* 0x000000090e097210 */ /* 0x000fc60007f5e0ff */
[----:B------:R-:W-:Y:S02]  /*0660*/  IMAD.X R7, R10, 0x1, R7, P0 ;  /* 0x000000010a077824 */ /* 0x000fe400000e0607 */
[----:B------:R-:W-:-:S03]  /*0670*/  IMAD.HI.U32 R10, R9, R0, RZ ;  /* 0x00000000090a7227 */ /* 0x000fc600078e00ff */
[----:B------:R-:W-:Y:S01]  /*0680*/  IADD3.X R7, PT, PT, RZ, RZ, R7, P2, P1 ;  /* 0x000000ffff077210 */ /* 0x000fe200017e2407 */
[----:B------:R-:W-:Y:S02]  /*0690*/  IMAD.MOV.U32 R11, RZ, RZ, RZ ;  /* 0x000000ffff0b7224 */ /* 0x000fe400078e00ff */
[----:B------:R-:W-:-:S04]  /*06a0*/  IMAD.WIDE.U32 R10, R9, R3, R10 ;  /* 0x00000003090a7225 */ /* 0x000fc800078e000a */
[C---:B------:R-:W-:Y:S02]  /*06b0*/  IMAD R12, R7.reuse, R3, RZ ;  /* 0x00000003070c7224 */ /* 0x040fe400078e02ff */
[----:B------:R-:W-:-:S04]  /*06c0*/  IMAD.HI.U32 R9, P0, R7, R0, R10 ;  /* 0x0000000007097227 */ /* 0x000fc8000780000a */
[----:B------:R-:W-:Y:S01]  /*06d0*/  IMAD.HI.U32 R7, R7, R3, RZ ;  /* 0x0000000307077227 */ /* 0x000fe200078e00ff */
[----:B------:R-:W-:-:S03]  /*06e0*/  IADD3 R9, P1, PT, R12, R9, RZ ;  /* 0x000000090c097210 */ /* 0x000fc60007f3e0ff */
[----:B------:R-:W-:Y:S02]  /*06f0*/  IMAD.X R7, RZ, RZ, R7, P0 ;  /* 0x000000ffff077224 */ /* 0x000fe400000e0607 */
[----:B------:R-:W-:-:S04]  /*0700*/  IMAD.WIDE.U32 R10, R9, R5, RZ ;  /* 0x00000005090a7225 */ /* 0x000fc800078e00ff */
[----:B------:R-:W-:Y:S01]  /*0710*/  IMAD.X R12, RZ, RZ, R7, P1 ;  /* 0x000000ffff0c7224 */ /* 0x000fe200008e0607 */
[----:B------:R-:W-:Y:S01]  /*0720*/  IADD3 R10, P1, PT, -R10, R0, RZ ;  /* 0x000000000a0a7210 */ /* 0x000fe20007f3e1ff */
[----:B------:R-:W-:-:S03]  /*0730*/  IMAD R9, R9, R6, R11 ;  /* 0x0000000609097224 */ /* 0x000fc600078e020b */
[-C--:B------:R-:W-:Y:S01]  /*0740*/  ISETP.GE.U32.AND P0, PT, R10, R5.reuse, PT ;  /* 0x000000050a00720c */ /* 0x080fe20003f06070 */
[----:B------:R-:W-:-:S05]  /*0750*/  IMAD R12, R12, R5, R9 ;  /* 0x000000050c0c7224 */ /* 0x000fca00078e0209 */
[----:B------:R-:W-:Y:S02]  /*0760*/  IADD3.X R7, PT, PT, ~R12, R3, RZ, P1, !PT ;  /* 0x000000030c077210 */ /* 0x000fe40000ffe5ff */
[----:B------:R-:W-:Y:S02]  /*0770*/  IADD3 R12, P1, PT, -R5, R10, RZ ;  /* 0x0000000a050c7210 */ /* 0x000fe40007f3e1ff */
[----:B------:R-:W-:-:S03]  /*0780*/  ISETP.GE.U32.AND.EX P0, PT, R7, R6, PT, P0 ;  /* 0x000000060700720c */ /* 0x000fc60003f06100 */
[--C-:B------:R-:W-:Y:S01]  /*0790*/  IMAD.X R9, R7, 0x1, ~R6.reuse, P1 ;  /* 0x0000000107097824 */ /* 0x100fe200008e0e06 */
[----:B------:R-:W-:Y:S02]  /*07a0*/  SEL R12, R12, R10, P0 ;  /* 0x0000000a0c0c7207 */ /* 0x000fe40000000000 */
[----:B------:R-:W-:Y:S02]  /*07b0*/  ISETP.NE.U32.AND P1, PT, R5, RZ, PT ;  /* 0x000000ff0500720c */ /* 0x000fe40003f25070 */
[----:B------:R-:W-:Y:S02]  /*07c0*/  SEL R9, R9, R7, P0 ;  /* 0x0000000709097207 */ /* 0x000fe40000000000 */
[----:B------:R-:W-:Y:S02]  /*07d0*/  IADD3 R7, P2, PT, -R5, R12, RZ ;  /* 0x0000000c05077210 */ /* 0x000fe40007f5e1ff */
[----:B------:R-:W-:Y:S02]  /*07e0*/  ISETP.GE.U32.AND P0, PT, R12, R5, PT ;  /* 0x000000050c00720c */ /* 0x000fe40003f06070 */
[----:B------:R-:W-:Y:S01]  /*07f0*/  ISETP.NE.AND.EX P1, PT, R6, RZ, PT, P1 ;  /* 0x000000ff0600720c */ /* 0x000fe20003f25310 */
[C---:B------:R-:W-:Y:S01]  /*0800*/  IMAD.X R10, R9.reuse, 0x1, ~R6, P2 ;  /* 0x00000001090a7824 */ /* 0x040fe200010e0e06 */
[----:B------:R-:W-:-:S04]  /*0810*/  ISETP.GE.U32.AND.EX P0, PT, R9, R6, PT, P0 ;  /* 0x000000060900720c */ /* 0x000fc80003f06100 */
[----:B------:R-:W-:Y:S01]  /*0820*/  SEL R10, R10, R9, P0 ;  /* 0x000000090a0a7207 */ /* 0x000fe20000000000 */
[----:B------:R-:W-:Y:S01]  /*0830*/  IMAD.MOV.U32 R9, RZ, RZ, 0x0 ;  /* 0x00000000ff097424 */ /* 0x000fe200078e00ff */
[----:B------:R-:W-:Y:S02]  /*0840*/  SEL R7, R7, R12, P0 ;  /* 0x0000000c07077207 */ /* 0x000fe40000000000 */
[----:B------:R-:W-:Y:S02]  /*0850*/  SEL R10, R10, 0xffffffff, P1 ;  /* 0xffffffff0a0a7807 */ /* 0x000fe40000800000 */
[----:B------:R-:W-:Y:S01]  /*0860*/  SEL R7, R7, 0xffffffff, P1 ;  /* 0xffffffff07077807 */ /* 0x000fe20000800000 */
[----:B------:R-:W-:Y:S06]  /*0870*/  RET.REL.NODEC R8 `(_Z7isPrimePdy) ;  /* 0xfffffff408e07950 */ /* 0x000fec0003c3ffff */
.L_x_6:
[----:B------:R-:W-:-:S00]  /*0880*/  BRA `(.L_x_6) ;  /* 0xfffffffc00fc7947 */ /* 0x000fc0000383ffff */
[----:B------:R-:W-:-:S00]  /*0890*/  NOP ;  /* 0x0000000000007918 */ /* 0x000fc00000000000 */
        /* <DEDUP_REMOVED lines=14> */
.L_x_7:


//--------------------- .nv.shared.reserved.0     --------------------------
	.section	.nv.shared.reserved.0,"aw",@nobits
	.weak		__nv_reservedSMEM_offset_0_alias
	.size		__nv_reservedSMEM_offset_0_alias, 0, 64
	.other		__nv_reservedSMEM_offset_0_alias,@"STO_CUDA_RESERVED_SHARED STV_DEFAULT"
__nv_reservedSMEM_offset_0_alias:
	.zero		0
	.zero		64


//--------------------- .nv.constant0._Z7isPrimePdy --------------------------
	.section	.nv.constant0._Z7isPrimePdy,"a",@progbits
	.sectionflags	@""
	.align	4
.nv.constant0._Z7isPrimePdy:
	.zero		912


//--------------------- SYMBOLS --------------------------

	.type		.nv.reservedSmem.offset0,@object
	.size		.nv.reservedSmem.offset0,0x4
